//
// Generated by NVIDIA NVVM Compiler
//
// Compiler Build ID: CL-36424714
// Cuda compilation tools, release 13.0, V13.0.88
// Based on NVVM 20.0.0
//

.version 9.0
.target sm_100
.address_size 64

	// .globl	_Z15medianFilterGPUPlS_ii

.visible .entry _Z15medianFilterGPUPlS_ii(
	.param .u64 .ptr .align 1 _Z15medianFilterGPUPlS_ii_param_0,
	.param .u64 .ptr .align 1 _Z15medianFilterGPUPlS_ii_param_1,
	.param .u32 _Z15medianFilterGPUPlS_ii_param_2,
	.param .u32 _Z15medianFilterGPUPlS_ii_param_3
)
{
	.local .align 8 .b8 	__local_depot0[648];
	.reg .b64 	%SP;
	.reg .b64 	%SPL;
	.reg .pred 	%p<66>;
	.reg .b32 	%r<197>;
	.reg .b64 	%rd<96>;

	mov.u64 	%SPL, __local_depot0;
	ld.param.u64 	%rd24, [_Z15medianFilterGPUPlS_ii_param_0];
	ld.param.u64 	%rd22, [_Z15medianFilterGPUPlS_ii_param_1];
	ld.param.u32 	%r77, [_Z15medianFilterGPUPlS_ii_param_2];
	ld.param.u32 	%r78, [_Z15medianFilterGPUPlS_ii_param_3];
	cvta.to.global.u64 	%rd1, %rd24;
	add.u64 	%rd2, %SPL, 0;
	mov.u32 	%r79, %ntid.x;
	mov.u32 	%r80, %ctaid.x;
	mov.u32 	%r81, %tid.x;
	mad.lo.s32 	%r1, %r79, %r80, %r81;
	mov.u32 	%r82, %ntid.y;
	mov.u32 	%r83, %ctaid.y;
	mov.u32 	%r84, %tid.y;
	mad.lo.s32 	%r2, %r82, %r83, %r84;
	bar.sync 	0;
	shr.u32 	%r85, %r78, 31;
	add.s32 	%r86, %r78, %r85;
	shr.s32 	%r4, %r86, 1;
	neg.s32 	%r3, %r4;
	setp.lt.s32 	%p1, %r4, %r3;
	@%p1 bra 	$L__BB0_15;
	add.s32 	%r5, %r77, -1;
	sub.s32 	%r6, %r4, %r3;
	add.s32 	%r88, %r6, 1;
	and.b32  	%r7, %r88, 7;
	add.s32 	%r8, %r7, -1;
	and.b32  	%r9, %r88, 3;
	and.b32  	%r10, %r88, -8;
	and.b32  	%r11, %r88, 1;
	mov.b32 	%r175, 0;
	mov.u32 	%r161, %r3;
$L__BB0_2:
	mov.u32 	%r12, %r161;
	setp.lt.u32 	%p2, %r6, 7;
	add.s32 	%r90, %r12, %r2;
	setp.lt.s32 	%p3, %r90, 0;
	setp.lt.s32 	%p4, %r90, %r77;
	selp.b32 	%r91, %r90, %r5, %p4;
	selp.b32 	%r92, 0, %r91, %p3;
	mul.lo.s32 	%r14, %r92, %r77;
	mov.u32 	%r167, %r3;
	@%p2 bra 	$L__BB0_5;
	mov.b32 	%r165, 0;
	mov.u32 	%r167, %r3;
$L__BB0_4:
	.pragma "nounroll";
	add.s32 	%r94, %r167, %r1;
	setp.lt.s32 	%p5, %r94, 0;
	setp.lt.s32 	%p6, %r94, %r77;
	selp.b32 	%r95, %r94, %r5, %p6;
	selp.b32 	%r96, 0, %r95, %p5;
	add.s32 	%r97, %r96, %r14;
	mul.wide.s32 	%rd26, %r97, 8;
	add.s64 	%rd27, %rd1, %rd26;
	ld.global.u64 	%rd28, [%rd27];
	mul.wide.s32 	%rd29, %r175, 8;
	add.s64 	%rd30, %rd2, %rd29;
	st.local.u64 	[%rd30], %rd28;
	add.s32 	%r98, %r94, 1;
	setp.lt.s32 	%p7, %r98, 0;
	setp.lt.s32 	%p8, %r98, %r77;
	selp.b32 	%r99, %r98, %r5, %p8;
	selp.b32 	%r100, 0, %r99, %p7;
	add.s32 	%r101, %r100, %r14;
	mul.wide.s32 	%rd31, %r101, 8;
	add.s64 	%rd32, %rd1, %rd31;
	ld.global.u64 	%rd33, [%rd32];
	st.local.u64 	[%rd30+8], %rd33;
	add.s32 	%r102, %r94, 2;
	setp.lt.s32 	%p9, %r102, 0;
	setp.lt.s32 	%p10, %r102, %r77;
	selp.b32 	%r103, %r102, %r5, %p10;
	selp.b32 	%r104, 0, %r103, %p9;
	add.s32 	%r105, %r104, %r14;
	mul.wide.s32 	%rd34, %r105, 8;
	add.s64 	%rd35, %rd1, %rd34;
	ld.global.u64 	%rd36, [%rd35];
	st.local.u64 	[%rd30+16], %rd36;
	add.s32 	%r106, %r94, 3;
	setp.lt.s32 	%p11, %r106, 0;
	setp.lt.s32 	%p12, %r106, %r77;
	selp.b32 	%r107, %r106, %r5, %p12;
	selp.b32 	%r108, 0, %r107, %p11;
	add.s32 	%r109, %r108, %r14;
	mul.wide.s32 	%rd37, %r109, 8;
	add.s64 	%rd38, %rd1, %rd37;
	ld.global.u64 	%rd39, [%rd38];
	st.local.u64 	[%rd30+24], %rd39;
	add.s32 	%r110, %r94, 4;
	setp.lt.s32 	%p13, %r110, 0;
	setp.lt.s32 	%p14, %r110, %r77;
	selp.b32 	%r111, %r110, %r5, %p14;
	selp.b32 	%r112, 0, %r111, %p13;
	add.s32 	%r113, %r112, %r14;
	mul.wide.s32 	%rd40, %r113, 8;
	add.s64 	%rd41, %rd1, %rd40;
	ld.global.u64 	%rd42, [%rd41];
	st.local.u64 	[%rd30+32], %rd42;
	add.s32 	%r114, %r94, 5;
	setp.lt.s32 	%p15, %r114, 0;
	setp.lt.s32 	%p16, %r114, %r77;
	selp.b32 	%r115, %r114, %r5, %p16;
	selp.b32 	%r116, 0, %r115, %p15;
	add.s32 	%r117, %r116, %r14;
	mul.wide.s32 	%rd43, %r117, 8;
	add.s64 	%rd44, %rd1, %rd43;
	ld.global.u64 	%rd45, [%rd44];
	st.local.u64 	[%rd30+40], %rd45;
	add.s32 	%r118, %r94, 6;
	setp.lt.s32 	%p17, %r118, 0;
	setp.lt.s32 	%p18, %r118, %r77;
	selp.b32 	%r119, %r118, %r5, %p18;
	selp.b32 	%r120, 0, %r119, %p17;
	add.s32 	%r121, %r120, %r14;
	mul.wide.s32 	%rd46, %r121, 8;
	add.s64 	%rd47, %rd1, %rd46;
	ld.global.u64 	%rd48, [%rd47];
	st.local.u64 	[%rd30+48], %rd48;
	add.s32 	%r122, %r94, 7;
	setp.lt.s32 	%p19, %r122, 0;
	setp.lt.s32 	%p20, %r122, %r77;
	selp.b32 	%r123, %r122, %r5, %p20;
	selp.b32 	%r124, 0, %r123, %p19;
	add.s32 	%r125, %r124, %r14;
	mul.wide.s32 	%rd49, %r125, 8;
	add.s64 	%rd50, %rd1, %rd49;
	ld.global.u64 	%rd51, [%rd50];
	st.local.u64 	[%rd30+56], %rd51;
	add.s32 	%r175, %r175, 8;
	add.s32 	%r167, %r167, 8;
	add.s32 	%r165, %r165, 8;
	setp.ne.s32 	%p21, %r165, %r10;
	@%p21 bra 	$L__BB0_4;
$L__BB0_5:
	setp.eq.s32 	%p22, %r7, 0;
	@%p22 bra 	$L__BB0_13;
	setp.lt.u32 	%p23, %r8, 3;
	@%p23 bra 	$L__BB0_8;
	add.s32 	%r127, %r167, %r1;
	setp.lt.s32 	%p24, %r127, 0;
	setp.lt.s32 	%p25, %r127, %r77;
	selp.b32 	%r128, %r127, %r5, %p25;
	selp.b32 	%r129, 0, %r128, %p24;
	add.s32 	%r130, %r129, %r14;
	mul.wide.s32 	%rd52, %r130, 8;
	add.s64 	%rd53, %rd1, %rd52;
	ld.global.u64 	%rd54, [%rd53];
	mul.wide.s32 	%rd55, %r175, 8;
	add.s64 	%rd56, %rd2, %rd55;
	st.local.u64 	[%rd56], %rd54;
	add.s32 	%r131, %r127, 1;
	setp.lt.s32 	%p26, %r131, 0;
	setp.lt.s32 	%p27, %r131, %r77;
	selp.b32 	%r132, %r131, %r5, %p27;
	selp.b32 	%r133, 0, %r132, %p26;
	add.s32 	%r134, %r133, %r14;
	mul.wide.s32 	%rd57, %r134, 8;
	add.s64 	%rd58, %rd1, %rd57;
	ld.global.u64 	%rd59, [%rd58];
	st.local.u64 	[%rd56+8], %rd59;
	add.s32 	%r135, %r127, 2;
	setp.lt.s32 	%p28, %r135, 0;
	setp.lt.s32 	%p29, %r135, %r77;
	selp.b32 	%r136, %r135, %r5, %p29;
	selp.b32 	%r137, 0, %r136, %p28;
	add.s32 	%r138, %r137, %r14;
	mul.wide.s32 	%rd60, %r138, 8;
	add.s64 	%rd61, %rd1, %rd60;
	ld.global.u64 	%rd62, [%rd61];
	st.local.u64 	[%rd56+16], %rd62;
	add.s32 	%r139, %r127, 3;
	setp.lt.s32 	%p30, %r139, 0;
	setp.lt.s32 	%p31, %r139, %r77;
	selp.b32 	%r140, %r139, %r5, %p31;
	selp.b32 	%r141, 0, %r140, %p30;
	add.s32 	%r142, %r141, %r14;
	mul.wide.s32 	%rd63, %r142, 8;
	add.s64 	%rd64, %rd1, %rd63;
	ld.global.u64 	%rd65, [%rd64];
	st.local.u64 	[%rd56+24], %rd65;
	add.s32 	%r175, %r175, 4;
	add.s32 	%r167, %r167, 4;
$L__BB0_8:
	setp.eq.s32 	%p32, %r9, 0;
	@%p32 bra 	$L__BB0_13;
	setp.eq.s32 	%p33, %r9, 1;
	@%p33 bra 	$L__BB0_11;
	add.s32 	%r144, %r167, %r1;
	setp.lt.s32 	%p34, %r144, 0;
	setp.lt.s32 	%p35, %r144, %r77;
	selp.b32 	%r145, %r144, %r5, %p35;
	selp.b32 	%r146, 0, %r145, %p34;
	add.s32 	%r147, %r146, %r14;
	mul.wide.s32 	%rd66, %r147, 8;
	add.s64 	%rd67, %rd1, %rd66;
	ld.global.u64 	%rd68, [%rd67];
	mul.wide.s32 	%rd69, %r175, 8;
	add.s64 	%rd70, %rd2, %rd69;
	st.local.u64 	[%rd70], %rd68;
	add.s32 	%r148, %r144, 1;
	setp.lt.s32 	%p36, %r148, 0;
	setp.lt.s32 	%p37, %r148, %r77;
	selp.b32 	%r149, %r148, %r5, %p37;
	selp.b32 	%r150, 0, %r149, %p36;
	add.s32 	%r151, %r150, %r14;
	mul.wide.s32 	%rd71, %r151, 8;
	add.s64 	%rd72, %rd1, %rd71;
	ld.global.u64 	%rd73, [%rd72];
	st.local.u64 	[%rd70+8], %rd73;
	add.s32 	%r175, %r175, 2;
	add.s32 	%r167, %r167, 2;
$L__BB0_11:
	setp.eq.s32 	%p38, %r11, 0;
	@%p38 bra 	$L__BB0_13;
	add.s32 	%r152, %r167, %r1;
	setp.lt.s32 	%p39, %r152, 0;
	setp.lt.s32 	%p40, %r152, %r77;
	selp.b32 	%r153, %r152, %r5, %p40;
	selp.b32 	%r154, 0, %r153, %p39;
	add.s32 	%r155, %r154, %r14;
	mul.wide.s32 	%rd74, %r155, 8;
	add.s64 	%rd75, %rd1, %rd74;
	ld.global.u64 	%rd76, [%rd75];
	mul.wide.s32 	%rd77, %r175, 8;
	add.s64 	%rd78, %rd2, %rd77;
	st.local.u64 	[%rd78], %rd76;
	add.s32 	%r175, %r175, 1;
$L__BB0_13:
	add.s32 	%r161, %r12, 1;
	setp.ne.s32 	%p41, %r12, %r4;
	@%p41 bra 	$L__BB0_2;
	ld.local.u64 	%rd95, [%rd2];
$L__BB0_15:
	mul.lo.s32 	%r179, %r78, %r78;
	add.s32 	%r181, %r179, -1;
	shr.u32 	%r157, %r181, 31;
	add.s32 	%r158, %r181, %r157;
	shr.s32 	%r39, %r158, 1;
	mov.b32 	%r178, 0;
$L__BB0_16:
	add.s32 	%r43, %r178, 1;
	mul.wide.s32 	%rd79, %r178, 8;
	add.s64 	%rd5, %rd2, %rd79;
	ld.local.u64 	%rd6, [%rd5+8];
	setp.lt.s64 	%p42, %rd6, %rd95;
	setp.ne.s32 	%p43, %r43, %r181;
	and.pred  	%p44, %p42, %p43;
	mov.u32 	%r178, %r43;
	@%p44 bra 	$L__BB0_16;
$L__BB0_17:
	add.s32 	%r180, %r179, -1;
	mul.wide.s32 	%rd80, %r179, 8;
	add.s64 	%rd7, %rd2, %rd80;
	ld.local.u64 	%rd8, [%rd7+-8];
	setp.ge.s64 	%p45, %rd8, %rd95;
	setp.ne.s32 	%p46, %r180, 0;
	and.pred  	%p47, %p45, %p46;
	mov.u32 	%r179, %r180;
	@%p47 bra 	$L__BB0_17;
	setp.ge.s32 	%p48, %r43, %r180;
	@%p48 bra 	$L__BB0_20;
	st.local.u64 	[%rd5+8], %rd8;
	st.local.u64 	[%rd7+-8], %rd6;
	mov.u32 	%r178, %r43;
	mov.u32 	%r179, %r180;
	bra.uni 	$L__BB0_16;
$L__BB0_20:
	st.local.u64 	[%rd7+-8], %rd95;
	st.local.u64 	[%rd2], %rd8;
	setp.eq.s32 	%p49, %r180, %r39;
	@%p49 bra 	$L__BB0_38;
	add.s64 	%rd9, %rd2, 8;
	mov.b32 	%r182, 0;
$L__BB0_22:
	setp.le.s32 	%p50, %r180, %r39;
	@%p50 bra 	$L__BB0_29;
	add.s32 	%r181, %r180, -1;
	mul.wide.s32 	%rd86, %r182, 8;
	add.s64 	%rd10, %rd2, %rd86;
	ld.local.u64 	%rd11, [%rd10];
	mov.u32 	%r185, %r182;
$L__BB0_24:
	add.s32 	%r53, %r185, 1;
	mul.wide.s32 	%rd87, %r185, 8;
	add.s64 	%rd12, %rd2, %rd87;
	ld.local.u64 	%rd13, [%rd12+8];
	setp.lt.s64 	%p58, %rd13, %rd11;
	setp.ne.s32 	%p59, %r53, %r181;
	and.pred  	%p60, %p58, %p59;
	mov.u32 	%r185, %r53;
	@%p60 bra 	$L__BB0_24;
$L__BB0_25:
	add.s32 	%r55, %r180, -1;
	mul.wide.s32 	%rd88, %r180, 8;
	add.s64 	%rd14, %rd2, %rd88;
	ld.local.u64 	%rd15, [%rd14+-8];
	setp.ge.s64 	%p61, %rd15, %rd11;
	setp.ne.s32 	%p62, %r55, %r182;
	and.pred  	%p63, %p61, %p62;
	mov.u32 	%r180, %r55;
	@%p63 bra 	$L__BB0_25;
	setp.ge.s32 	%p64, %r53, %r55;
	@%p64 bra 	$L__BB0_28;
	st.local.u64 	[%rd12+8], %rd15;
	st.local.u64 	[%rd14+-8], %rd13;
	mov.u32 	%r185, %r53;
	mov.u32 	%r180, %r55;
	bra.uni 	$L__BB0_24;
$L__BB0_28:
	st.local.u64 	[%rd14+-8], %rd11;
	st.local.u64 	[%rd10], %rd15;
	mov.u32 	%r180, %r55;
	bra.uni 	$L__BB0_37;
$L__BB0_29:
	add.s32 	%r182, %r180, 1;
	mul.wide.s32 	%rd81, %r180, 8;
	add.s64 	%rd16, %rd2, %rd81;
	ld.local.u64 	%rd17, [%rd16+8];
	add.s32 	%r193, %r181, 1;
	neg.s32 	%r58, %r181;
	mov.u32 	%r192, %r182;
$L__BB0_30:
	add.s32 	%r191, %r192, -1;
	add.s32 	%r190, %r192, 1;
	add.s32 	%r189, %r58, %r192;
$L__BB0_31:
	mov.u32 	%r65, %r190;
	mul.wide.s32 	%rd82, %r192, 8;
	add.s64 	%rd83, %rd9, %rd82;
	add.s32 	%r192, %r192, 1;
	ld.local.u64 	%rd18, [%rd83];
	setp.lt.s64 	%p51, %rd18, %rd17;
	add.s32 	%r189, %r189, 1;
	setp.ne.s32 	%p52, %r189, 0;
	add.s32 	%r191, %r191, 1;
	add.s32 	%r190, %r65, 1;
	and.pred  	%p53, %p51, %p52;
	@%p53 bra 	$L__BB0_31;
	mul.wide.s32 	%rd19, %r191, 8;
$L__BB0_33:
	add.s32 	%r180, %r193, -1;
	mul.wide.s32 	%rd84, %r193, 8;
	add.s64 	%rd20, %rd2, %rd84;
	ld.local.u64 	%rd21, [%rd20+-8];
	setp.ge.s64 	%p54, %rd21, %rd17;
	setp.ne.s32 	%p55, %r180, %r182;
	and.pred  	%p56, %p54, %p55;
	mov.u32 	%r193, %r180;
	@%p56 bra 	$L__BB0_33;
	setp.ge.s32 	%p57, %r65, %r180;
	@%p57 bra 	$L__BB0_36;
	add.s64 	%rd85, %rd9, %rd19;
	st.local.u64 	[%rd85], %rd21;
	st.local.u64 	[%rd20+-8], %rd18;
	mov.u32 	%r192, %r65;
	mov.u32 	%r193, %r180;
	bra.uni 	$L__BB0_30;
$L__BB0_36:
	st.local.u64 	[%rd20+-8], %rd17;
	st.local.u64 	[%rd16+8], %rd21;
$L__BB0_37:
	setp.ne.s32 	%p65, %r180, %r39;
	@%p65 bra 	$L__BB0_22;
$L__BB0_38:
	cvta.to.global.u64 	%rd89, %rd22;
	mul.wide.s32 	%rd90, %r39, 8;
	add.s64 	%rd91, %rd2, %rd90;
	ld.local.u64 	%rd92, [%rd91];
	mad.lo.s32 	%r160, %r77, %r2, %r1;
	mul.wide.s32 	%rd93, %r160, 8;
	add.s64 	%rd94, %rd89, %rd93;
	st.global.u64 	[%rd94], %rd92;
	bar.sync 	0;
	ret;

}


// ===== COMPILED SASS (sm_100) =====

	.target	sm_100

	.elftype	@"ET_EXEC"


//--------------------- .note.nv.tkinfo           --------------------------
	.section	.note.nv.tkinfo,"",@"SHT_NOTE"
	.sectionflags	@"SHF_NOTE_NV_TKINFO"
	.tkinfo
        /*0018*/ 	.word	0x00000002
        /*0030*/ 	.string	""
        /*0030*/ 	.string	"ptxas"
        /*0030*/ 	.string	"Cuda compilation tools, release 13.0, V13.0.88"
        /*0030*/ 	.string	"Build cuda_13.0.r13.0/compiler.36424714_0"
        /*0030*/ 	.string	"-arch sm_100 -m 64 "



//--------------------- .note.nv.cuinfo           --------------------------
	.section	.note.nv.cuinfo,"",@"SHT_NOTE"
	.sectionflags	@"SHF_NOTE_NV_CUINFO"
        /*0018*/ 	.short	0x0002
        /*001a*/ 	.short	0x0064
        /*001c*/ 	.short	0x0082
	.zero		2


//--------------------- .nv.info                  --------------------------
	.section	.nv.info,"",@"SHT_CUDA_INFO"
	.align	4


	//----- nvinfo : EIATTR_REGCOUNT
	.align		4
        /*0000*/ 	.byte	0x04, 0x2f
        /*0002*/ 	.short	(.L_1 - .L_0)
	.align		4
.L_0:
        /*0004*/ 	.word	index@(_Z15medianFilterGPUPlS_ii)
        /*0008*/ 	.word	0x0000001e


	//----- nvinfo : EIATTR_FRAME_SIZE
	.align		4
.L_1:
        /*000c*/ 	.byte	0x04, 0x11
        /*000e*/ 	.short	(.L_3 - .L_2)
	.align		4
.L_2:
        /*0010*/ 	.word	index@(_Z15medianFilterGPUPlS_ii)
        /*0014*/ 	.word	0x00000288


	//----- nvinfo : EIATTR_MIN_STACK_SIZE
	.align		4
.L_3:
        /*0018*/ 	.byte	0x04, 0x12
        /*001a*/ 	.short	(.L_5 - .L_4)
	.align		4
.L_4:
        /*001c*/ 	.word	index@(_Z15medianFilterGPUPlS_ii)
        /*0020*/ 	.word	0x00000288
.L_5:


//--------------------- .nv.compat                --------------------------
	.section	.nv.compat,"",@"SHT_CUDA_COMPAT_INFO"
	.align	4
        /*0000*/ 	.byte	0x02, 0x09, 0x00, 0x00, 0x02, 0x02, 0x01, 0x00, 0x02, 0x05, 0x05, 0x00, 0x03, 0x07, 0x01, 0x01
        /*0010*/ 	.byte	0x02, 0x03, 0x00, 0x00, 0x02, 0x06, 0x01, 0x00, 0x04, 0x0b, 0x08, 0x00, 0x09, 0x00, 0x00, 0x00
        /*0020*/ 	.byte	0x00, 0x00, 0x00, 0x00


//--------------------- .nv.info._Z15medianFilterGPUPlS_ii --------------------------
	.section	.nv.info._Z15medianFilterGPUPlS_ii,"",@"SHT_CUDA_INFO"
	.sectionflags	@""
	.align	4


	//----- nvinfo : EIATTR_CUDA_API_VERSION
	.align		4
        /*0000*/ 	.byte	0x04, 0x37
        /*0002*/ 	.short	(.L_7 - .L_6)
.L_6:
        /*0004*/ 	.word	0x00000082


	//----- nvinfo : EIATTR_KPARAM_INFO
	.align		4
.L_7:
        /*0008*/ 	.byte	0x04, 0x17
        /*000a*/ 	.short	(.L_9 - .L_8)
.L_8:
        /*000c*/ 	.word	0x00000000
        /*0010*/ 	.short	0x0003
        /*0012*/ 	.short	0x0014
        /*0014*/ 	.byte	0x00, 0xf0, 0x11, 0x00


	//----- nvinfo : EIATTR_KPARAM_INFO
	.align		4
.L_9:
        /*0018*/ 	.byte	0x04, 0x17
        /*001a*/ 	.short	(.L_11 - .L_10)
.L_10:
        /*001c*/ 	.word	0x00000000
        /*0020*/ 	.short	0x0002
        /*0022*/ 	.short	0x0010
        /*0024*/ 	.byte	0x00, 0xf0, 0x11, 0x00


	//----- nvinfo : EIATTR_KPARAM_INFO
	.align		4
.L_11:
        /*0028*/ 	.byte	0x04, 0x17
        /*002a*/ 	.short	(.L_13 - .L_12)
.L_12:
        /*002c*/ 	.word	0x00000000
        /*0030*/ 	.short	0x0001
        /*0032*/ 	.short	0x0008
        /*0034*/ 	.byte	0x00, 0xf5, 0x21, 0x00


	//----- nvinfo : EIATTR_KPARAM_INFO
	.align		4
.L_13:
        /*0038*/ 	.byte	0x04, 0x17
        /*003a*/ 	.short	(.L_15 - .L_14)
.L_14:
        /*003c*/ 	.word	0x00000000
        /*0040*/ 	.short	0x0000
        /*0042*/ 	.short	0x0000
        /*0044*/ 	.byte	0x00, 0xf5, 0x21, 0x00


	//----- nvinfo : EIATTR_SPARSE_MMA_MASK
	.align		4
.L_15:
        /*0048*/ 	.byte	0x03, 0x50
        /*004a*/ 	.short	0x0000


	//----- nvinfo : EIATTR_MAXREG_COUNT
	.align		4
        /*004c*/ 	.byte	0x03, 0x1b
        /*004e*/ 	.short	0x00ff


	//----- nvinfo : EIATTR_NUM_BARRIERS
	.align		4
        /*0050*/ 	.byte	0x02, 0x4c
        /*0052*/ 	.byte	0x01
	.zero		1


	//----- nvinfo : EIATTR_MERCURY_ISA_VERSION
	.align		4
        /*0054*/ 	.byte	0x03, 0x5f
        /*0056*/ 	.short	0x0101


	//----- nvinfo : EIATTR_VRC_CTA_INIT_COUNT
	.align		4
        /*0058*/ 	.byte	0x02, 0x4a
	.zero		1
	.zero		1


	//----- nvinfo : EIATTR_EXIT_INSTR_OFFSETS
	.align		4
        /*005c*/ 	.byte	0x04, 0x1c
        /*005e*/ 	.short	(.L_17 - .L_16)


	//   ....[0]....
.L_16:
        /*0060*/ 	.word	0x00001490


	//----- nvinfo : EIATTR_CRS_STACK_SIZE
	.align		4
.L_17:
        /*0064*/ 	.byte	0x04, 0x1e
        /*0066*/ 	.short	(.L_19 - .L_18)
.L_18:
        /*0068*/ 	.word	0x00000000


	//----- nvinfo : EIATTR_CBANK_PARAM_SIZE
	.align		4
.L_19:
        /*006c*/ 	.byte	0x03, 0x19
        /*006e*/ 	.short	0x0018


	//----- nvinfo : EIATTR_PARAM_CBANK
	.align		4
        /*0070*/ 	.byte	0x04, 0x0a
        /*0072*/ 	.short	(.L_21 - .L_20)
	.align		4
.L_20:
        /*0074*/ 	.word	index@(.nv.constant0._Z15medianFilterGPUPlS_ii)
        /*0078*/ 	.short	0x0380
        /*007a*/ 	.short	0x0018


	//----- nvinfo : EIATTR_SW_WAR
	.align		4
.L_21:
        /*007c*/ 	.byte	0x04, 0x36
        /*007e*/ 	.short	(.L_23 - .L_22)
.L_22:
        /*0080*/ 	.word	0x00000008
.L_23:


//--------------------- .nv.callgraph             --------------------------
	.section	.nv.callgraph,"",@"SHT_CUDA_CALLGRAPH"
	.align	4
	.sectionentsize	8
	.align		4
        /*0000*/ 	.word	0x00000000
	.align		4
        /*0004*/ 	.word	0xffffffff
	.align		4
        /*0008*/ 	.word	0x00000000
	.align		4
        /*000c*/ 	.word	0xfffffffe
	.align		4
        /*0010*/ 	.word	0x00000000
	.align		4
        /*0014*/ 	.word	0xfffffffd
	.align		4
        /*0018*/ 	.word	0x00000000
	.align		4
        /*001c*/ 	.word	0xfffffffc


//--------------------- .text._Z15medianFilterGPUPlS_ii --------------------------
	.section	.text._Z15medianFilterGPUPlS_ii,"ax",@progbits
	.align	128
        .global         _Z15medianFilterGPUPlS_ii
        .type           _Z15medianFilterGPUPlS_ii,@function
        .size           _Z15medianFilterGPUPlS_ii,(.L_x_32 - _Z15medianFilterGPUPlS_ii)
        .other          _Z15medianFilterGPUPlS_ii,@"STO_CUDA_ENTRY STV_DEFAULT"
_Z15medianFilterGPUPlS_ii:
.text._Z15medianFilterGPUPlS_ii:
[----:B------:R-:W0:Y:S01]  /*0000*/  LDC R1, c[0x0][0x37c] ;  /* 0x0000df00ff017b82 */ /* 0x000e220000000800 */
[----:B------:R-:W1:Y:S01]  /*0010*/  LDCU UR4, c[0x0][0x394] ;  /* 0x00007280ff0477ac */ /* 0x000e620008000800 */
[----:B------:R-:W2:Y:S01]  /*0020*/  S2R R0, SR_CTAID.X ;  /* 0x0000000000007919 */ /* 0x000ea20000002500 */
[----:B0-----:R-:W-:Y:S01]  /*0030*/  VIADD R1, R1, 0xfffffd78 ;  /* 0xfffffd7801017836 */ /* 0x001fe20000000000 */
[----:B------:R-:W2:Y:S01]  /*0040*/  LDCU UR6, c[0x0][0x360] ;  /* 0x00006c00ff0677ac */ /* 0x000ea20008000800 */
[----:B------:R-:W2:Y:S01]  /*0050*/  S2R R3, SR_TID.X ;  /* 0x0000000000037919 */ /* 0x000ea20000002100 */
[----:B------:R-:W0:Y:S01]  /*0060*/  LDCU UR7, c[0x0][0x364] ;  /* 0x00006c80ff0777ac */ /* 0x000e220008000800 */
[----:B------:R-:W0:Y:S01]  /*0070*/  S2R R21, SR_CTAID.Y ;  /* 0x0000000000157919 */ /* 0x000e220000002600 */
[----:B------:R-:W3:Y:S01]  /*0080*/  LDCU.64 UR16, c[0x0][0x358] ;  /* 0x00006b00ff1077ac */ /* 0x000ee20008000a00 */
[----:B------:R-:W0:Y:S01]  /*0090*/  S2R R2, SR_TID.Y ;  /* 0x0000000000027919 */ /* 0x000e220000002200 */
[----:B-1----:R-:W-:-:S04]  /*00a0*/  ULEA.HI UR4, UR4, UR4, URZ, 0x1 ;  /* 0x0000000404047291 */ /* 0x002fc8000f8f08ff */
[----:B------:R-:W-:-:S04]  /*00b0*/  USHF.R.S32.HI UR5, URZ, 0x1, UR4 ;  /* 0x00000001ff057899 */ /* 0x000fc80008011404 */
[----:B------:R-:W-:-:S04]  /*00c0*/  UIADD3 UR9, UPT, UPT, -UR5, URZ, URZ ;  /* 0x000000ff05097290 */ /* 0x000fc8000fffe1ff */
[----:B------:R-:W-:Y:S01]  /*00d0*/  UISETP.GE.AND UP0, UPT, UR5, UR9, UPT ;  /* 0x000000090500728c */ /* 0x000fe2000bf06270 */
[----:B--2---:R-:W-:Y:S02]  /*00e0*/  IMAD R0, R0, UR6, R3 ;  /* 0x0000000600007c24 */ /* 0x004fe4000f8e0203 */
[----:B0-----:R-:W-:Y:S01]  /*00f0*/  IMAD R21, R21, UR7, R2 ;  /* 0x0000000715157c24 */ /* 0x001fe2000f8e0202 */
[----:B------:R-:W-:Y:S06]  /*0100*/  BAR.SYNC.DEFER_BLOCKING 0x0 ;  /* 0x0000000000007b1d */ /* 0x000fec0000010000 */
[----:B---3--:R-:W-:Y:S05]  /*0110*/  BRA.U !UP0, `(.L_x_0) ;  /* 0x0000000908f07547 */ /* 0x008fea000b800000 */
[----:B------:R-:W0:Y:S01]  /*0120*/  LDCU UR6, c[0x0][0x390] ;  /* 0x00007200ff0677ac */ /* 0x000e220008000800 */
[----:B------:R-:W-:Y:S01]  /*0130*/  IMAD.MOV.U32 R22, RZ, RZ, RZ ;  /* 0x000000ffff167224 */ /* 0x000fe200078e00ff */
[----:B------:R-:W-:Y:S01]  /*0140*/  UIADD3 UR10, UPT, UPT, UR5, UR5, URZ ;  /* 0x00000005050a7290 */ /* 0x000fe2000fffe0ff */
[----:B------:R-:W-:-:S03]  /*0150*/  UMOV UR7, UR9 ;  /* 0x0000000900077c82 */ /* 0x000fc60008000000 */
[----:B------:R-:W-:-:S04]  /*0160*/  UIADD3 UR11, UPT, UPT, UR10, 0x1, URZ ;  /* 0x000000010a0b7890 */ /* 0x000fc8000fffe0ff */
[----:B------:R-:W-:Y:S02]  /*0170*/  ULOP3.LUT UR12, UR11, 0x7, URZ, 0xc0, !UPT ;  /* 0x000000070b0c7892 */ /* 0x000fe4000f8ec0ff */
[----:B------:R-:W-:Y:S02]  /*0180*/  ULOP3.LUT UR13, UR11, 0x3, URZ, 0xc0, !UPT ;  /* 0x000000030b0d7892 */ /* 0x000fe4000f8ec0ff */
[----:B------:R-:W-:Y:S02]  /*0190*/  UIADD3 UR4, UPT, UPT, UR12, -0x1, URZ ;  /* 0xffffffff0c047890 */ /* 0x000fe4000fffe0ff */
[----:B0-----:R-:W-:Y:S02]  /*01a0*/  UIADD3 UR6, UPT, UPT, UR6, -0x1, URZ ;  /* 0xffffffff06067890 */ /* 0x001fe4000fffe0ff */
[----:B------:R-:W-:Y:S02]  /*01b0*/  ULOP3.LUT UR14, UR11, 0xfffffff8, URZ, 0xc0, !UPT ;  /* 0xfffffff80b0e7892 */ /* 0x000fe4000f8ec0ff */
[----:B------:R-:W-:-:S11]  /*01c0*/  UISETP.GE.U32.AND UP0, UPT, UR4, 0x3, UPT ;  /* 0x000000030400788c */ /* 0x000fd6000bf06070 */
.L_x_6:
[----:B0-----:R-:W0:Y:S01]  /*01d0*/  LDCU UR15, c[0x0][0x390] ;  /* 0x00007200ff0f77ac */ /* 0x001e220008000800 */
[----:B--23--:R-:W-:Y:S01]  /*01e0*/  VIADD R2, R21, UR7 ;  /* 0x0000000715027c36 */ /* 0x00cfe20008000000 */
[----:B------:R-:W-:-:S04]  /*01f0*/  UISETP.GE.U32.AND UP3, UPT, UR10, 0x7, UPT ;  /* 0x000000070a00788c */ /* 0x000fc8000bf66070 */
[C---:B------:R-:W-:Y:S01]  /*0200*/  ISETP.GE.AND P0, PT, R2.reuse, RZ, PT ;  /* 0x000000ff0200720c */ /* 0x040fe20003f06270 */
[----:B------:R-:W-:Y:S02]  /*0210*/  UISETP.NE.AND UP2, UPT, UR7, UR5, UPT ;  /* 0x000000050700728c */ /* 0x000fe4000bf45270 */
[----:B------:R-:W-:Y:S02]  /*0220*/  UISETP.NE.AND UP1, UPT, UR12, URZ, UPT ;  /* 0x000000ff0c00728c */ /* 0x000fe4000bf25270 */
[----:B------:R-:W-:Y:S01]  /*0230*/  UIADD3 UR7, UPT, UPT, UR7, 0x1, URZ ;  /* 0x0000000107077890 */ /* 0x000fe2000fffe0ff */
[----:B------:R-:W-:Y:S01]  /*0240*/  UMOV UR8, UR9 ;  /* 0x0000000900087c82 */ /* 0x000fe20008000000 */
[----:B0-----:R-:W-:-:S04]  /*0250*/  ISETP.GE.AND P1, PT, R2, UR15, PT ;  /* 0x0000000f02007c0c */ /* 0x001fc8000bf26270 */
[----:B------:R-:W-:-:S04]  /*0260*/  SEL R20, R2, UR6, !P1 ;  /* 0x0000000602147c07 */ /* 0x000fc8000c800000 */
[----:B------:R-:W-:Y:S01]  /*0270*/  SEL R20, R20, RZ, P0 ;  /* 0x000000ff14147207 */ /* 0x000fe20000000000 */
[----:B-1----:R-:W-:Y:S06]  /*0280*/  BRA.U !UP3, `(.L_x_1) ;  /* 0x000000050b447547 */ /* 0x002fec000b800000 */
[----:B------:R-:W0:Y:S01]  /*0290*/  LDC.64 R2, c[0x0][0x380] ;  /* 0x0000e000ff027b82 */ /* 0x000e220000000a00 */
[----:B------:R-:W-:Y:S01]  /*02a0*/  UMOV UR4, URZ ;  /* 0x000000ff00047c82 */ /* 0x000fe20008000000 */
[----:B------:R-:W-:-:S05]  /*02b0*/  UMOV UR8, UR9 ;  /* 0x0000000900087c82 */ /* 0x000fca0008000000 */
.L_x_2:
[----:B-1----:R-:W-:-:S04]  /*02c0*/  VIADD R4, R0, UR8 ;  /* 0x0000000800047c36 */ /* 0x002fc80008000000 */
[C---:B------:R-:W-:Y:S01]  /*02d0*/  VIADD R5, R4.reuse, 0x1 ;  /* 0x0000000104057836 */ /* 0x040fe20000000000 */
[C---:B------:R-:W-:Y:S01]  /*02e0*/  ISETP.GE.AND P0, PT, R4.reuse, UR15, PT ;  /* 0x0000000f04007c0c */ /* 0x040fe2000bf06270 */
[C---:B------:R-:W-:Y:S01]  /*02f0*/  VIADD R8, R4.reuse, 0x2 ;  /* 0x0000000204087836 */ /* 0x040fe20000000000 */
[C---:B------:R-:W-:Y:S01]  /*0300*/  ISETP.GE.AND P3, PT, R4.reuse, RZ, PT ;  /* 0x000000ff0400720c */ /* 0x040fe20003f66270 */
[C---:B------:R-:W-:Y:S01]  /*0310*/  VIADD R9, R4.reuse, 0x3 ;  /* 0x0000000304097836 */ /* 0x040fe20000000000 */
[C---:B------:R-:W-:Y:S01]  /*0320*/  ISETP.GE.AND P4, PT, R5.reuse, UR15, PT ;  /* 0x0000000f05007c0c */ /* 0x040fe2000bf86270 */
[C---:B------:R-:W-:Y:S01]  /*0330*/  VIADD R10, R4.reuse, 0x4 ;  /* 0x00000004040a7836 */ /* 0x040fe20000000000 */
[C---:B------:R-:W-:Y:S01]  /*0340*/  ISETP.GE.AND P5, PT, R5.reuse, RZ, PT ;  /* 0x000000ff0500720c */ /* 0x040fe20003fa6270 */
[C---:B------:R-:W-:Y:S01]  /*0350*/  VIADD R11, R4.reuse, 0x5 ;  /* 0x00000005040b7836 */ /* 0x040fe20000000000 */
[----:B------:R-:W-:Y:S01]  /*0360*/  SEL R6, R5, UR6, !P4 ;  /* 0x0000000605067c07 */ /* 0x000fe2000e000000 */
[C---:B------:R-:W-:Y:S01]  /*0370*/  VIADD R12, R4.reuse, 0x6 ;  /* 0x00000006040c7836 */ /* 0x040fe20000000000 */
[----:B------:R-:W-:Y:S01]  /*0380*/  ISETP.GE.AND P1, PT, R9, UR15, PT ;  /* 0x0000000f09007c0c */ /* 0x000fe2000bf26270 */
[C---:B------:R-:W-:Y:S01]  /*0390*/  VIADD R13, R4.reuse, 0x7 ;  /* 0x00000007040d7836 */ /* 0x040fe20000000000 */
[----:B------:R-:W-:-:S02]  /*03a0*/  SEL R4, R4, UR6, !P0 ;  /* 0x0000000604047c07 */ /* 0x000fc4000c000000 */
[----:B------:R-:W-:Y:S02]  /*03b0*/  SEL R7, R6, RZ, P5 ;  /* 0x000000ff06077207 */ /* 0x000fe40002800000 */
[----:B------:R-:W-:Y:S02]  /*03c0*/  SEL R5, R4, RZ, P3 ;  /* 0x000000ff04057207 */ /* 0x000fe40001800000 */
[----:B------:R-:W-:Y:S01]  /*03d0*/  ISETP.GE.AND P3, PT, R10, UR15, PT ;  /* 0x0000000f0a007c0c */ /* 0x000fe2000bf66270 */
[C---:B------:R-:W-:Y:S01]  /*03e0*/  IMAD R7, R20.reuse, UR15, R7 ;  /* 0x0000000f14077c24 */ /* 0x040fe2000f8e0207 */
[----:B------:R-:W-:Y:S01]  /*03f0*/  ISETP.GE.AND P5, PT, R11, UR15, PT ;  /* 0x0000000f0b007c0c */ /* 0x000fe2000bfa6270 */
[----:B------:R-:W-:Y:S01]  /*0400*/  IMAD R5, R20, UR15, R5 ;  /* 0x0000000f14057c24 */ /* 0x000fe2000f8e0205 */
[----:B------:R-:W-:Y:S02]  /*0410*/  ISETP.GE.AND P4, PT, R10, RZ, PT ;  /* 0x000000ff0a00720c */ /* 0x000fe40003f86270 */
[----:B------:R-:W-:-:S02]  /*0420*/  SEL R4, R9, UR6, !P1 ;  /* 0x0000000609047c07 */ /* 0x000fc4000c800000 */
[----:B------:R-:W-:Y:S02]  /*0430*/  ISETP.GE.AND P6, PT, R8, UR15, PT ;  /* 0x0000000f08007c0c */ /* 0x000fe4000bfc6270 */
[----:B------:R-:W-:Y:S02]  /*0440*/  ISETP.GE.AND P1, PT, R12, UR15, PT ;  /* 0x0000000f0c007c0c */ /* 0x000fe4000bf26270 */
[----:B------:R-:W-:Y:S02]  /*0450*/  SEL R10, R10, UR6, !P3 ;  /* 0x000000060a0a7c07 */ /* 0x000fe4000d800000 */
[----:B------:R-:W-:Y:S02]  /*0460*/  ISETP.GE.AND P3, PT, R13, UR15, PT ;  /* 0x0000000f0d007c0c */ /* 0x000fe4000bf66270 */
[----:B------:R-:W-:Y:S02]  /*0470*/  SEL R6, R11, UR6, !P5 ;  /* 0x000000060b067c07 */ /* 0x000fe4000e800000 */
[----:B------:R-:W-:-:S02]  /*0480*/  ISETP.GE.AND P0, PT, R8, RZ, PT ;  /* 0x000000ff0800720c */ /* 0x000fc40003f06270 */
[----:B------:R-:W-:Y:S02]  /*0490*/  ISETP.GE.AND P5, PT, R12, RZ, PT ;  /* 0x000000ff0c00720c */ /* 0x000fe40003fa6270 */
[----:B------:R-:W-:Y:S02]  /*04a0*/  ISETP.GE.AND P2, PT, R9, RZ, PT ;  /* 0x000000ff0900720c */ /* 0x000fe40003f46270 */
[----:B------:R-:W-:Y:S02]  /*04b0*/  SEL R8, R8, UR6, !P6 ;  /* 0x0000000608087c07 */ /* 0x000fe4000f000000 */
[----:B------:R-:W-:Y:S02]  /*04c0*/  SEL R12, R12, UR6, !P1 ;  /* 0x000000060c0c7c07 */ /* 0x000fe4000c800000 */
[----:B------:R-:W-:Y:S02]  /*04d0*/  ISETP.GE.AND P6, PT, R11, RZ, PT ;  /* 0x000000ff0b00720c */ /* 0x000fe40003fc6270 */
[----:B------:R-:W-:-:S02]  /*04e0*/  ISETP.GE.AND P1, PT, R13, RZ, PT ;  /* 0x000000ff0d00720c */ /* 0x000fc40003f26270 */
[----:B------:R-:W-:Y:S02]  /*04f0*/  SEL R14, R13, UR6, !P3 ;  /* 0x000000060d0e7c07 */ /* 0x000fe4000d800000 */
[----:B------:R-:W-:Y:S02]  /*0500*/  SEL R9, R8, RZ, P0 ;  /* 0x000000ff08097207 */ /* 0x000fe40000000000 */
[----:B------:R-:W-:Y:S01]  /*0510*/  SEL R11, R4, RZ, P2 ;  /* 0x000000ff040b7207 */ /* 0x000fe20001000000 */
[----:B0-----:R-:W-:Y:S01]  /*0520*/  IMAD.WIDE R4, R5, 0x8, R2 ;  /* 0x0000000805047825 */ /* 0x001fe200078e0202 */
[----:B------:R-:W-:Y:S02]  /*0530*/  SEL R13, R10, RZ, P4 ;  /* 0x000000ff0a0d7207 */ /* 0x000fe40002000000 */
[----:B------:R-:W-:Y:S01]  /*0540*/  SEL R15, R6, RZ, P6 ;  /* 0x000000ff060f7207 */ /* 0x000fe20003000000 */
[----:B------:R-:W-:Y:S01]  /*0550*/  IMAD R9, R20, UR15, R9 ;  /* 0x0000000f14097c24 */ /* 0x000fe2000f8e0209 */
[----:B------:R-:W-:Y:S01]  /*0560*/  SEL R25, R12, RZ, P5 ;  /* 0x000000ff0c197207 */ /* 0x000fe20002800000 */
[----:B------:R-:W-:Y:S01]  /*0570*/  IMAD R17, R20, UR15, R11 ;  /* 0x0000000f14117c24 */ /* 0x000fe2000f8e020b */
[----:B------:R-:W-:Y:S01]  /*0580*/  SEL R27, R14, RZ, P1 ;  /* 0x000000ff0e1b7207 */ /* 0x000fe20000800000 */
[C---:B------:R-:W-:Y:S01]  /*0590*/  IMAD R19, R20.reuse, UR15, R13 ;  /* 0x0000000f14137c24 */ /* 0x040fe2000f8e020d */
[----:B------:R-:W2:Y:S01]  /*05a0*/  LDG.E.64 R4, desc[UR16][R4.64] ;  /* 0x0000001004047981 */ /* 0x000ea2000c1e1b00 */
[----:B------:R-:W-:-:S02]  /*05b0*/  IMAD R23, R20, UR15, R15 ;  /* 0x0000000f14177c24 */ /* 0x000fc4000f8e020f */
[C---:B------:R-:W-:Y:S02]  /*05c0*/  IMAD R25, R20.reuse, UR15, R25 ;  /* 0x0000000f14197c24 */ /* 0x040fe4000f8e0219 */
[----:B------:R-:W-:Y:S02]  /*05d0*/  IMAD R11, R20, UR15, R27 ;  /* 0x0000000f140b7c24 */ /* 0x000fe4000f8e021b */
[----:B------:R-:W-:-:S04]  /*05e0*/  IMAD.WIDE R12, R7, 0x8, R2 ;  /* 0x00000008070c7825 */ /* 0x000fc800078e0202 */
[--C-:B------:R-:W-:Y:S02]  /*05f0*/  IMAD.WIDE R14, R9, 0x8, R2.reuse ;  /* 0x00000008090e7825 */ /* 0x100fe400078e0202 */
[----:B------:R-:W3:Y:S02]  /*0600*/  LDG.E.64 R12, desc[UR16][R12.64] ;  /* 0x000000100c0c7981 */ /* 0x000ee4000c1e1b00 */
[--C-:B------:R-:W-:Y:S02]  /*0610*/  IMAD.WIDE R16, R17, 0x8, R2.reuse ;  /* 0x0000000811107825 */ /* 0x100fe400078e0202 */
[----:B------:R-:W4:Y:S02]  /*0620*/  LDG.E.64 R14, desc[UR16][R14.64] ;  /* 0x000000100e0e7981 */ /* 0x000f24000c1e1b00 */
[--C-:B------:R-:W-:Y:S02]  /*0630*/  IMAD.WIDE R18, R19, 0x8, R2.reuse ;  /* 0x0000000813127825 */ /* 0x100fe400078e0202 */
[----:B------:R-:W5:Y:S02]  /*0640*/  LDG.E.64 R16, desc[UR16][R16.64] ;  /* 0x0000001010107981 */ /* 0x000f64000c1e1b00 */
[----:B------:R-:W-:-:S02]  /*0650*/  IMAD.WIDE R6, R23, 0x8, R2 ;  /* 0x0000000817067825 */ /* 0x000fc400078e0202 */
[----:B------:R-:W5:Y:S02]  /*0660*/  LDG.E.64 R18, desc[UR16][R18.64] ;  /* 0x0000001012127981 */ /* 0x000f64000c1e1b00 */
[--C-:B------:R-:W-:Y:S02]  /*0670*/  IMAD.WIDE R8, R25, 0x8, R2.reuse ;  /* 0x0000000819087825 */ /* 0x100fe400078e0202 */
[----:B------:R-:W5:Y:S02]  /*0680*/  LDG.E.64 R6, desc[UR16][R6.64] ;  /* 0x0000001006067981 */ /* 0x000f64000c1e1b00 */
[----:B------:R-:W-:Y:S02]  /*0690*/  IMAD.WIDE R10, R11, 0x8, R2 ;  /* 0x000000080b0a7825 */ /* 0x000fe400078e0202 */
[----:B------:R-:W5:Y:S04]  /*06a0*/  LDG.E.64 R8, desc[UR16][R8.64] ;  /* 0x0000001008087981 */ /* 0x000f68000c1e1b00 */
[----:B------:R-:W5:Y:S01]  /*06b0*/  LDG.E.64 R10, desc[UR16][R10.64] ;  /* 0x000000100a0a7981 */ /* 0x000f62000c1e1b00 */
[----:B------:R-:W-:Y:S01]  /*06c0*/  IMAD R23, R22, 0x8, R1 ;  /* 0x0000000816177824 */ /* 0x000fe200078e0201 */
[----:B------:R-:W-:-:S04]  /*06d0*/  UIADD3 UR4, UPT, UPT, UR4, 0x8, URZ ;  /* 0x0000000804047890 */ /* 0x000fc8000fffe0ff */
[----:B------:R-:W-:Y:S01]  /*06e0*/  UISETP.NE.AND UP3, UPT, UR4, UR14, UPT ;  /* 0x0000000e0400728c */ /* 0x000fe2000bf65270 */
[----:B------:R-:W-:Y:S01]  /*06f0*/  VIADD R22, R22, 0x8 ;  /* 0x0000000816167836 */ /* 0x000fe20000000000 */
[----:B------:R-:W-:Y:S01]  /*0700*/  UIADD3 UR8, UPT, UPT, UR8, 0x8, URZ ;  /* 0x0000000808087890 */ /* 0x000fe2000fffe0ff */
[----:B--2---:R1:W-:Y:S04]  /*0710*/  STL.64 [R23], R4 ;  /* 0x0000000417007387 */ /* 0x0043e80000100a00 */
[----:B---3--:R1:W-:Y:S04]  /*0720*/  STL.64 [R23+0x8], R12 ;  /* 0x0000080c17007387 */ /* 0x0083e80000100a00 */
[----:B----4-:R1:W-:Y:S04]  /*0730*/  STL.64 [R23+0x10], R14 ;  /* 0x0000100e17007387 */ /* 0x0103e80000100a00 */
[----:B-----5:R1:W-:Y:S04]  /*0740*/  STL.64 [R23+0x18], R16 ;  /* 0x0000181017007387 */ /* 0x0203e80000100a00 */
[----:B------:R1:W-:Y:S04]  /*0750*/  STL.64 [R23+0x20], R18 ;  /* 0x0000201217007387 */ /* 0x0003e80000100a00 */
[----:B------:R1:W-:Y:S04]  /*0760*/  STL.64 [R23+0x28], R6 ;  /* 0x0000280617007387 */ /* 0x0003e80000100a00 */
[----:B------:R1:W-:Y:S04]  /*0770*/  STL.64 [R23+0x30], R8 ;  /* 0x0000300817007387 */ /* 0x0003e80000100a00 */
[----:B------:R1:W-:Y:S01]  /*0780*/  STL.64 [R23+0x38], R10 ;  /* 0x0000380a17007387 */ /* 0x0003e20000100a00 */
[----:B------:R-:W-:Y:S05]  /*0790*/  BRA.U UP3, `(.L_x_2) ;  /* 0xfffffff903c87547 */ /* 0x000fea000b83ffff */
.L_x_1:
[----:B------:R-:W-:Y:S05]  /*07a0*/  BRA.U !UP1, `(.L_x_3) ;  /* 0x0000000509447547 */ /* 0x000fea000b800000 */
[----:B------:R-:W-:Y:S01]  /*07b0*/  UISETP.NE.AND UP1, UPT, UR13, URZ, UPT ;  /* 0x000000ff0d00728c */ /* 0x000fe2000bf25270 */
[----:B------:R-:W-:Y:S10]  /*07c0*/  BRA.U !UP0, `(.L_x_4) ;  /* 0x0000000108a07547 */ /* 0x000ff4000b800000 */
[----:B-1----:R-:W-:Y:S01]  /*07d0*/  VIADD R4, R0, UR8 ;  /* 0x0000000800047c36 */ /* 0x002fe20008000000 */
[----:B------:R-:W0:Y:S03]  /*07e0*/  LDC.64 R2, c[0x0][0x380] ;  /* 0x0000e000ff027b82 */ /* 0x000e260000000a00 */
[C---:B------:R-:W-:Y:S01]  /*07f0*/  VIADD R5, R4.reuse, 0x1 ;  /* 0x0000000104057836 */ /* 0x040fe20000000000 */
[C---:B------:R-:W-:Y:S01]  /*0800*/  ISETP.GE.AND P1, PT, R4.reuse, UR15, PT ;  /* 0x0000000f04007c0c */ /* 0x040fe2000bf26270 */
[C---:B------:R-:W-:Y:S01]  /*0810*/  VIADD R7, R4.reuse, 0x2 ;  /* 0x0000000204077836 */ /* 0x040fe20000000000 */
[C---:B------:R-:W-:Y:S01]  /*0820*/  ISETP.GE.AND P0, PT, R4.reuse, RZ, PT ;  /* 0x000000ff0400720c */ /* 0x040fe20003f06270 */
[----:B------:R-:W-:Y:S01]  /*0830*/  VIADD R9, R4, 0x3 ;  /* 0x0000000304097836 */ /* 0x000fe20000000000 */
[----:B------:R-:W-:Y:S02]  /*0840*/  ISETP.GE.AND P2, PT, R5, UR15, PT ;  /* 0x0000000f05007c0c */ /* 0x000fe4000bf46270 */
[----:B------:R-:W-:-:S02]  /*0850*/  ISETP.GE.AND P4, PT, R7, UR15, PT ;  /* 0x0000000f07007c0c */ /* 0x000fc4000bf86270 */
[----:B------:R-:W-:Y:S02]  /*0860*/  ISETP.GE.AND P6, PT, R9, UR15, PT ;  /* 0x0000000f09007c0c */ /* 0x000fe4000bfc6270 */
[----:B------:R-:W-:Y:S02]  /*0870*/  SEL R4, R4, UR6, !P1 ;  /* 0x0000000604047c07 */ /* 0x000fe4000c800000 */
[----:B------:R-:W-:Y:S02]  /*0880*/  ISETP.GE.AND P1, PT, R5, RZ, PT ;  /* 0x000000ff0500720c */ /* 0x000fe40003f26270 */
[----:B------:R-:W-:Y:S02]  /*0890*/  ISETP.GE.AND P3, PT, R7, RZ, PT ;  /* 0x000000ff0700720c */ /* 0x000fe40003f66270 */
[----:B------:R-:W-:Y:S02]  /*08a0*/  SEL R6, R5, UR6, !P2 ;  /* 0x0000000605067c07 */ /* 0x000fe4000d000000 */
[----:B------:R-:W-:-:S02]  /*08b0*/  SEL R8, R7, UR6, !P4 ;  /* 0x0000000607087c07 */ /* 0x000fc4000e000000 */
[C---:B------:R-:W-:Y:S02]  /*08c0*/  ISETP.GE.AND P5, PT, R9.reuse, RZ, PT ;  /* 0x000000ff0900720c */ /* 0x040fe40003fa6270 */
[----:B------:R-:W-:Y:S02]  /*08d0*/  SEL R10, R9, UR6, !P6 ;  /* 0x00000006090a7c07 */ /* 0x000fe4000f000000 */
[----:B------:R-:W-:Y:S02]  /*08e0*/  SEL R5, R4, RZ, P0 ;  /* 0x000000ff04057207 */ /* 0x000fe40000000000 */
[----:B------:R-:W-:Y:S02]  /*08f0*/  SEL R7, R6, RZ, P1 ;  /* 0x000000ff06077207 */ /* 0x000fe40000800000 */
[----:B------:R-:W-:Y:S01]  /*0900*/  SEL R9, R8, RZ, P3 ;  /* 0x000000ff08097207 */ /* 0x000fe20001800000 */
[----:B------:R-:W-:Y:S01]  /*0910*/  IMAD R5, R20, UR15, R5 ;  /* 0x0000000f14057c24 */ /* 0x000fe2000f8e0205 */
[----:B------:R-:W-:Y:S01]  /*0920*/  SEL R11, R10, RZ, P5 ;  /* 0x000000ff0a0b7207 */ /* 0x000fe20002800000 */
[----:B------:R-:W-:-:S02]  /*0930*/  IMAD R7, R20, UR15, R7 ;  /* 0x0000000f14077c24 */ /* 0x000fc4000f8e0207 */
[C---:B------:R-:W-:Y:S02]  /*0940*/  IMAD R9, R20.reuse, UR15, R9 ;  /* 0x0000000f14097c24 */ /* 0x040fe4000f8e0209 */
[----:B------:R-:W-:Y:S02]  /*0950*/  IMAD R11, R20, UR15, R11 ;  /* 0x0000000f140b7c24 */ /* 0x000fe4000f8e020b */
[----:B0-----:R-:W-:-:S04]  /*0960*/  IMAD.WIDE R4, R5, 0x8, R2 ;  /* 0x0000000805047825 */ /* 0x001fc800078e0202 */
[--C-:B------:R-:W-:Y:S02]  /*0970*/  IMAD.WIDE R6, R7, 0x8, R2.reuse ;  /* 0x0000000807067825 */ /* 0x100fe400078e0202 */
[----:B------:R-:W2:Y:S02]  /*0980*/  LDG.E.64 R4, desc[UR16][R4.64] ;  /* 0x0000001004047981 */ /* 0x000ea4000c1e1b00 */
[--C-:B------:R-:W-:Y:S02]  /*0990*/  IMAD.WIDE R8, R9, 0x8, R2.reuse ;  /* 0x0000000809087825 */ /* 0x100fe400078e0202 */
[----:B------:R-:W3:Y:S02]  /*09a0*/  LDG.E.64 R6, desc[UR16][R6.64] ;  /* 0x0000001006067981 */ /* 0x000ee4000c1e1b00 */
[----:B------:R-:W-:Y:S02]  /*09b0*/  IMAD.WIDE R2, R11, 0x8, R2 ;  /* 0x000000080b027825 */ /* 0x000fe400078e0202 */
[----:B------:R-:W4:Y:S04]  /*09c0*/  LDG.E.64 R8, desc[UR16][R8.64] ;  /* 0x0000001008087981 */ /* 0x000f28000c1e1b00 */
[----:B------:R-:W5:Y:S01]  /*09d0*/  LDG.E.64 R2, desc[UR16][R2.64] ;  /* 0x0000001002027981 */ /* 0x000f62000c1e1b00 */
[----:B------:R-:W-:-:S02]  /*09e0*/  IMAD R11, R22, 0x8, R1 ;  /* 0x00000008160b7824 */ /* 0x000fc400078e0201 */
[----:B------:R-:W-:Y:S01]  /*09f0*/  VIADD R22, R22, 0x4 ;  /* 0x0000000416167836 */ /* 0x000fe20000000000 */
[----:B------:R-:W-:Y:S02]  /*0a00*/  UIADD3 UR8, UPT, UPT, UR8, 0x4, URZ ;  /* 0x0000000408087890 */ /* 0x000fe4000fffe0ff */
[----:B--2---:R0:W-:Y:S04]  /*0a10*/  STL.64 [R11], R4 ;  /* 0x000000040b007387 */ /* 0x0041e80000100a00 */
[----:B---3--:R0:W-:Y:S04]  /*0a20*/  STL.64 [R11+0x8], R6 ;  /* 0x000008060b007387 */ /* 0x0081e80000100a00 */
[----:B----4-:R0:W-:Y:S04]  /*0a30*/  STL.64 [R11+0x10], R8 ;  /* 0x000010080b007387 */ /* 0x0101e80000100a00 */
[----:B-----5:R0:W-:Y:S02]  /*0a40*/  STL.64 [R11+0x18], R2 ;  /* 0x000018020b007387 */ /* 0x0201e40000100a00 */
.L_x_4:
[----:B------:R-:W-:Y:S05]  /*0a50*/  BRA.U !UP1, `(.L_x_3) ;  /* 0x0000000109987547 */ /* 0x000fea000b800000 */
[----:B------:R-:W-:Y:S02]  /*0a60*/  UISETP.NE.AND UP1, UPT, UR13, 0x1, UPT ;  /* 0x000000010d00788c */ /* 0x000fe4000bf25270 */
[----:B------:R-:W-:-:S07]  /*0a70*/  ULOP3.LUT UP3, URZ, UR11, 0x1, URZ, 0xc0, !UPT ;  /* 0x000000010bff7892 */ /* 0x000fce000f86c0ff */
[----:B------:R-:W-:Y:S05]  /*0a80*/  BRA.U !UP1, `(.L_x_5) ;  /* 0x0000000109587547 */ /* 0x000fea000b800000 */
[----:B01----:R-:W-:Y:S01]  /*0a90*/  IADD3 R4, PT, PT, R0, UR8, RZ ;  /* 0x0000000800047c10 */ /* 0x003fe2000fffe0ff */
[----:B------:R-:W0:Y:S03]  /*0aa0*/  LDC.64 R2, c[0x0][0x380] ;  /* 0x0000e000ff027b82 */ /* 0x000e260000000a00 */
[C---:B------:R-:W-:Y:S01]  /*0ab0*/  ISETP.GE.AND P1, PT, R4.reuse, UR15, PT ;  /* 0x0000000f04007c0c */ /* 0x040fe2000bf26270 */
[C---:B------:R-:W-:Y:S01]  /*0ac0*/  VIADD R5, R4.reuse, 0x1 ;  /* 0x0000000104057836 */ /* 0x040fe20000000000 */
[C---:B------:R-:W-:Y:S02]  /*0ad0*/  ISETP.GE.AND P0, PT, R4.reuse, RZ, PT ;  /* 0x000000ff0400720c */ /* 0x040fe40003f06270 */
[----:B------:R-:W-:Y:S02]  /*0ae0*/  SEL R4, R4, UR6, !P1 ;  /* 0x0000000604047c07 */ /* 0x000fe4000c800000 */
[----:B------:R-:W-:-:S02]  /*0af0*/  ISETP.GE.AND P2, PT, R5, UR15, PT ;  /* 0x0000000f05007c0c */ /* 0x000fc4000bf46270 */
[C---:B------:R-:W-:Y:S02]  /*0b00*/  ISETP.GE.AND P1, PT, R5.reuse, RZ, PT ;  /* 0x000000ff0500720c */ /* 0x040fe40003f26270 */
[----:B------:R-:W-:Y:S02]  /*0b10*/  SEL R6, R5, UR6, !P2 ;  /* 0x0000000605067c07 */ /* 0x000fe4000d000000 */
[----:B------:R-:W-:Y:S02]  /*0b20*/  SEL R5, R4, RZ, P0 ;  /* 0x000000ff04057207 */ /* 0x000fe40000000000 */
[----:B------:R-:W-:-:S03]  /*0b30*/  SEL R7, R6, RZ, P1 ;  /* 0x000000ff06077207 */ /* 0x000fc60000800000 */
[C---:B------:R-:W-:Y:S02]  /*0b40*/  IMAD R5, R20.reuse, UR15, R5 ;  /* 0x0000000f14057c24 */ /* 0x040fe4000f8e0205 */
[----:B------:R-:W-:Y:S02]  /*0b50*/  IMAD R7, R20, UR15, R7 ;  /* 0x0000000f14077c24 */ /* 0x000fe4000f8e0207 */
[----:B0-----:R-:W-:-:S04]  /*0b60*/  IMAD.WIDE R4, R5, 0x8, R2 ;  /* 0x0000000805047825 */ /* 0x001fc800078e0202 */
[----:B------:R-:W-:Y:S02]  /*0b70*/  IMAD.WIDE R2, R7, 0x8, R2 ;  /* 0x0000000807027825 */ /* 0x000fe400078e0202 */
[----:B------:R-:W2:Y:S04]  /*0b80*/  LDG.E.64 R4, desc[UR16][R4.64] ;  /* 0x0000001004047981 */ /* 0x000ea8000c1e1b00 */
[----:B------:R-:W3:Y:S01]  /*0b90*/  LDG.E.64 R2, desc[UR16][R2.64] ;  /* 0x0000001002027981 */ /* 0x000ee2000c1e1b00 */
[C---:B------:R-:W-:Y:S01]  /*0ba0*/  IMAD R7, R22.reuse, 0x8, R1 ;  /* 0x0000000816077824 */ /* 0x040fe200078e0201 */
[----:B------:R-:W-:Y:S01]  /*0bb0*/  UIADD3 UR8, UPT, UPT, UR8, 0x2, URZ ;  /* 0x0000000208087890 */ /* 0x000fe2000fffe0ff */
[----:B------:R-:W-:-:S03]  /*0bc0*/  VIADD R22, R22, 0x2 ;  /* 0x0000000216167836 */ /* 0x000fc60000000000 */
[----:B--2---:R2:W-:Y:S04]  /*0bd0*/  STL.64 [R7], R4 ;  /* 0x0000000407007387 */ /* 0x0045e80000100a00 */
[----:B---3--:R2:W-:Y:S04]  /*0be0*/  STL.64 [R7+0x8], R2 ;  /* 0x0000080207007387 */ /* 0x0085e80000100a00 */
.L_x_5:
[----:B------:R-:W-:Y:S05]  /*0bf0*/  BRA.U !UP3, `(.L_x_3) ;  /* 0x000000010b307547 */ /* 0x000fea000b800000 */
[----:B0-2---:R-:W0:Y:S01]  /*0c00*/  LDC.64 R2, c[0x0][0x380] ;  /* 0x0000e000ff027b82 */ /* 0x005e220000000a00 */
[----:B-1----:R-:W-:-:S05]  /*0c10*/  VIADD R4, R0, UR8 ;  /* 0x0000000800047c36 */ /* 0x002fca0008000000 */
[C---:B------:R-:W-:Y:S02]  /*0c20*/  ISETP.GE.AND P1, PT, R4.reuse, UR15, PT ;  /* 0x0000000f04007c0c */ /* 0x040fe4000bf26270 */
[C---:B------:R-:W-:Y:S02]  /*0c30*/  ISETP.GE.AND P0, PT, R4.reuse, RZ, PT ;  /* 0x000000ff0400720c */ /* 0x040fe40003f06270 */
[----:B------:R-:W-:-:S04]  /*0c40*/  SEL R4, R4, UR6, !P1 ;  /* 0x0000000604047c07 */ /* 0x000fc8000c800000 */
[----:B------:R-:W-:-:S05]  /*0c50*/  SEL R5, R4, RZ, P0 ;  /* 0x000000ff04057207 */ /* 0x000fca0000000000 */
[----:B------:R-:W-:-:S04]  /*0c60*/  IMAD R5, R20, UR15, R5 ;  /* 0x0000000f14057c24 */ /* 0x000fc8000f8e0205 */
[----:B0-----:R-:W-:-:S06]  /*0c70*/  IMAD.WIDE R2, R5, 0x8, R2 ;  /* 0x0000000805027825 */ /* 0x001fcc00078e0202 */
[----:B------:R-:W2:Y:S01]  /*0c80*/  LDG.E.64 R2, desc[UR16][R2.64] ;  /* 0x0000001002027981 */ /* 0x000ea2000c1e1b00 */
[C---:B------:R-:W-:Y:S02]  /*0c90*/  IMAD R5, R22.reuse, 0x8, R1 ;  /* 0x0000000816057824 */ /* 0x040fe400078e0201 */
[----:B------:R-:W-:-:S03]  /*0ca0*/  VIADD R22, R22, 0x1 ;  /* 0x0000000116167836 */ /* 0x000fc60000000000 */
[----:B--2---:R3:W-:Y:S04]  /*0cb0*/  STL.64 [R5], R2 ;  /* 0x0000000205007387 */ /* 0x0047e80000100a00 */
.L_x_3:
[----:B------:R-:W-:Y:S05]  /*0cc0*/  BRA.U UP2, `(.L_x_6) ;  /* 0xfffffff502407547 */ /* 0x000fea000b83ffff */
[----:B01----:R0:W5:Y:S02]  /*0cd0*/  LDL.64 R8, [R1] ;  /* 0x0000000001087983 */ /* 0x0031640000100a00 */
.L_x_0:
[----:B--23--:R-:W1:Y:S01]  /*0ce0*/  LDC R5, c[0x0][0x394] ;  /* 0x0000e500ff057b82 */ /* 0x00ce620000000800 */
[----:B------:R-:W-:Y:S01]  /*0cf0*/  BSSY.RECONVERGENT B0, `(.L_x_7) ;  /* 0x000001c000007945 */ /* 0x000fe20003800200 */
[----:B------:R-:W-:Y:S02]  /*0d00*/  IMAD.MOV.U32 R12, RZ, RZ, RZ ;  /* 0x000000ffff0c7224 */ /* 0x000fe400078e00ff */
[----:B-1----:R-:W-:-:S04]  /*0d10*/  IMAD R5, R5, R5, RZ ;  /* 0x0000000505057224 */ /* 0x002fc800078e02ff */
[----:B------:R-:W-:-:S05]  /*0d20*/  VIADD R4, R5, 0xffffffff ;  /* 0xffffffff05047836 */ /* 0x000fca0000000000 */
[----:B------:R-:W-:-:S04]  /*0d30*/  LEA.HI R6, R4, R4, RZ, 0x1 ;  /* 0x0000000404067211 */ /* 0x000fc800078f08ff */
[----:B------:R-:W-:-:S07]  /*0d40*/  SHF.R.S32.HI R6, RZ, 0x1, R6 ;  /* 0x00000001ff067819 */ /* 0x000fce0000011406 */
.L_x_12:
[----:B-1----:R-:W-:Y:S01]  /*0d50*/  BSSY.RECONVERGENT B1, `(.L_x_8) ;  /* 0x0000008000017945 */ /* 0x002fe20003800200 */
.L_x_9:
[----:B------:R-:W-:-:S05]  /*0d60*/  IMAD R7, R12, 0x8, R1 ;  /* 0x000000080c077824 */ /* 0x000fca00078e0201 */
[----:B------:R-:W2:Y:S01]  /*0d70*/  LDL.64 R10, [R7+0x8] ;  /* 0x00000800070a7983 */ /* 0x000ea20000100a00 */
[----:B------:R-:W-:-:S05]  /*0d80*/  VIADD R12, R12, 0x1 ;  /* 0x000000010c0c7836 */ /* 0x000fca0000000000 */
[----:B------:R-:W-:Y:S02]  /*0d90*/  ISETP.NE.AND P1, PT, R12, R4, PT ;  /* 0x000000040c00720c */ /* 0x000fe40003f25270 */
[----:B--2--5:R-:W-:-:S04]  /*0da0*/  ISETP.LT.U32.AND P0, PT, R10, R8, PT ;  /* 0x000000080a00720c */ /* 0x024fc80003f01070 */
[----:B------:R-:W-:-:S13]  /*0db0*/  ISETP.LT.AND.EX P0, PT, R11, R9, PT, P0 ;  /* 0x000000090b00720c */ /* 0x000fda0003f01300 */
[----:B------:R-:W-:Y:S05]  /*0dc0*/  @P1 BRA P0, `(.L_x_9) ;  /* 0xfffffffc00e41947 */ /* 0x000fea000003ffff */
[----:B------:R-:W-:Y:S05]  /*0dd0*/  BSYNC.RECONVERGENT B1 ;  /* 0x0000000000017941 */ /* 0x000fea0003800200 */
.L_x_8:
[----:B------:R-:W-:Y:S01]  /*0de0*/  BSSY.RECONVERGENT B1, `(.L_x_10) ;  /* 0x0000008000017945 */ /* 0x000fe20003800200 */
.L_x_11:
[----:B------:R-:W-:-:S05]  /*0df0*/  IMAD R13, R5, 0x8, R1 ;  /* 0x00000008050d7824 */ /* 0x000fca00078e0201 */
[----:B------:R-:W2:Y:S01]  /*0e00*/  LDL.64 R2, [R13+-0x8] ;  /* 0xfffff8000d027983 */ /* 0x000ea20000100a00 */
[----:B------:R-:W-:-:S05]  /*0e10*/  VIADD R5, R5, 0xffffffff ;  /* 0xffffffff05057836 */ /* 0x000fca0000000000 */
[----:B------:R-:W-:Y:S02]  /*0e20*/  ISETP.NE.AND P1, PT, R5, RZ, PT ;  /* 0x000000ff0500720c */ /* 0x000fe40003f25270 */
[----:B--2---:R-:W-:-:S04]  /*0e30*/  ISETP.GE.U32.AND P0, PT, R2, R8, PT ;  /* 0x000000080200720c */ /* 0x004fc80003f06070 */
[----:B------:R-:W-:-:S13]  /*0e40*/  ISETP.GE.AND.EX P0, PT, R3, R9, PT, P0 ;  /* 0x000000090300720c */ /* 0x000fda0003f06300 */
[----:B------:R-:W-:Y:S05]  /*0e50*/  @P0 BRA P1, `(.L_x_11) ;  /* 0xfffffffc00e40947 */ /* 0x000fea000083ffff */
[----:B------:R-:W-:Y:S05]  /*0e60*/  BSYNC.RECONVERGENT B1 ;  /* 0x0000000000017941 */ /* 0x000fea0003800200 */
.L_x_10:
[----:B------:R-:W-:-:S13]  /*0e70*/  ISETP.GE.AND P0, PT, R12, R5, PT ;  /* 0x000000050c00720c */ /* 0x000fda0003f06270 */
[----:B------:R1:W-:Y:S04]  /*0e80*/  @!P0 STL.64 [R7+0x8], R2 ;  /* 0x0000080207008387 */ /* 0x0003e80000100a00 */
[----:B------:R1:W-:Y:S01]  /*0e90*/  @!P0 STL.64 [R13+-0x8], R10 ;  /* 0xfffff80a0d008387 */ /* 0x0003e20000100a00 */
[----:B------:R-:W-:Y:S05]  /*0ea0*/  @!P0 BRA `(.L_x_12) ;  /* 0xfffffffc00a88947 */ /* 0x000fea000383ffff */
[----:B------:R-:W-:Y:S05]  /*0eb0*/  BSYNC.RECONVERGENT B0 ;  /* 0x0000000000007941 */ /* 0x000fea0003800200 */
.L_x_7:
[----:B------:R2:W-:Y:S01]  /*0ec0*/  STL.64 [R13+-0x8], R8 ;  /* 0xfffff8080d007387 */ /* 0x0005e20000100a00 */
[----:B------:R-:W-:Y:S01]  /*0ed0*/  ISETP.NE.AND P0, PT, R5, R6, PT ;  /* 0x000000060500720c */ /* 0x000fe20003f05270 */
[----:B------:R-:W-:Y:S02]  /*0ee0*/  BSSY.RECONVERGENT B1, `(.L_x_13) ;  /* 0x0000052000017945 */ /* 0x000fe40003800200 */
[----:B------:R2:W-:Y:S10]  /*0ef0*/  STL.64 [R1], R2 ;  /* 0x0000000201007387 */ /* 0x0005f40000100a00 */
[----:B------:R-:W-:Y:S05]  /*0f00*/  @!P0 BRA `(.L_x_14) ;  /* 0x00000004003c8947 */ /* 0x000fea0003800000 */
[----:B------:R-:W-:Y:S02]  /*0f10*/  HFMA2 R12, -RZ, RZ, 0, 0 ;  /* 0x00000000ff0c7431 */ /* 0x000fe400000001ff */
[----:B-1----:R-:W-:-:S07]  /*0f20*/  VIADD R7, R1, 0x8 ;  /* 0x0000000801077836 */ /* 0x002fce0000000000 */
.L_x_30:
[----:B------:R-:W-:Y:S01]  /*0f30*/  ISETP.GT.AND P0, PT, R5, R6, PT ;  /* 0x000000060500720c */ /* 0x000fe20003f04270 */
[----:B------:R-:W-:-:S12]  /*0f40*/  BSSY.RECONVERGENT B0, `(.L_x_15) ;  /* 0x0000049000007945 */ /* 0x000fd80003800200 */
[----:B-1234-:R-:W-:Y:S05]  /*0f50*/  @!P0 BRA `(.L_x_16) ;  /* 0x00000000007c8947 */ /* 0x01efea0003800000 */
[----:B--2---:R-:W-:-:S05]  /*0f60*/  IMAD R13, R12, 0x8, R1 ;  /* 0x000000080c0d7824 */ /* 0x004fca00078e0201 */
[----:B------:R1:W5:Y:S01]  /*0f70*/  LDL.64 R8, [R13] ;  /* 0x000000000d087983 */ /* 0x0003620000100a00 */
[----:B------:R-:W-:Y:S01]  /*0f80*/  BSSY.RECONVERGENT B2, `(.L_x_17) ;  /* 0x0000019000027945 */ /* 0x000fe20003800200 */
[----:B------:R-:W-:Y:S02]  /*0f90*/  VIADD R4, R5, 0xffffffff ;  /* 0xffffffff05047836 */ /* 0x000fe40000000000 */
[----:B------:R-:W-:-:S07]  /*0fa0*/  IMAD.MOV.U32 R14, RZ, RZ, R12 ;  /* 0x000000ffff0e7224 */ /* 0x000fce00078e000c */
.L_x_22:
[----:B--2---:R-:W-:Y:S01]  /*0fb0*/  BSSY.RECONVERGENT B3, `(.L_x_18) ;  /* 0x0000008000037945 */ /* 0x004fe20003800200 */
.L_x_19:
        /* <DEDUP_REMOVED lines=8> */
.L_x_18:
[----:B------:R-:W-:Y:S01]  /*1040*/  BSSY.RECONVERGENT B3, `(.L_x_20) ;  /* 0x0000008000037945 */ /* 0x000fe20003800200 */
.L_x_21:
[----:B------:R-:W-:-:S05]  /*1050*/  IMAD R17, R5, 0x8, R1 ;  /* 0x0000000805117824 */ /* 0x000fca00078e0201 */
[----:B------:R-:W2:Y:S01]  /*1060*/  LDL.64 R10, [R17+-0x8] ;  /* 0xfffff800110a7983 */ /* 0x000ea20000100a00 */
[----:B------:R-:W-:-:S05]  /*1070*/  VIADD R5, R5, 0xffffffff ;  /* 0xffffffff05057836 */ /* 0x000fca0000000000 */
[----:B------:R-:W-:Y:S02]  /*1080*/  ISETP.NE.AND P1, PT, R5, R12, PT ;  /* 0x0000000c0500720c */ /* 0x000fe40003f25270 */
[----:B--2---:R-:W-:-:S04]  /*1090*/  ISETP.GE.U32.AND P0, PT, R10, R8, PT ;  /* 0x000000080a00720c */ /* 0x004fc80003f06070 */
[----:B------:R-:W-:-:S13]  /*10a0*/  ISETP.GE.AND.EX P0, PT, R11, R9, PT, P0 ;  /* 0x000000090b00720c */ /* 0x000fda0003f06300 */
[----:B------:R-:W-:Y:S05]  /*10b0*/  @P0 BRA P1, `(.L_x_21) ;  /* 0xfffffffc00e40947 */ /* 0x000fea000083ffff */
[----:B------:R-:W-:Y:S05]  /*10c0*/  BSYNC.RECONVERGENT B3 ;  /* 0x0000000000037941 */ /* 0x000fea0003800200 */
.L_x_20:
[----:B------:R-:W-:-:S13]  /*10d0*/  ISETP.GE.AND P0, PT, R14, R5, PT ;  /* 0x000000050e00720c */ /* 0x000fda0003f06270 */
[----:B------:R2:W-:Y:S04]  /*10e0*/  @!P0 STL.64 [R15+0x8], R10 ;  /* 0x0000080a0f008387 */ /* 0x0005e80000100a00 */
[----:B------:R2:W-:Y:S01]  /*10f0*/  @!P0 STL.64 [R17+-0x8], R2 ;  /* 0xfffff80211008387 */ /* 0x0005e20000100a00 */
[----:B------:R-:W-:Y:S05]  /*1100*/  @!P0 BRA `(.L_x_22) ;  /* 0xfffffffc00a88947 */ /* 0x000fea000383ffff */
[----:B------:R-:W-:Y:S05]  /*1110*/  BSYNC.RECONVERGENT B2 ;  /* 0x0000000000027941 */ /* 0x000fea0003800200 */
.L_x_17:
[----:B------:R3:W-:Y:S04]  /*1120*/  STL.64 [R17+-0x8], R8 ;  /* 0xfffff80811007387 */ /* 0x0007e80000100a00 */
[----:B------:R3:W-:Y:S01]  /*1130*/  STL.64 [R13], R10 ;  /* 0x0000000a0d007387 */ /* 0x0007e20000100a00 */
[----:B------:R-:W-:Y:S05]  /*1140*/  BRA `(.L_x_23) ;  /* 0x0000000000a07947 */ /* 0x000fea0003800000 */
.L_x_16:
[----:B--2---:R-:W-:-:S05]  /*1150*/  IMAD R13, R5, 0x8, R1 ;  /* 0x00000008050d7824 */ /* 0x004fca00078e0201 */
[----:B------:R1:W5:Y:S01]  /*1160*/  LDL.64 R2, [R13+0x8] ;  /* 0x000008000d027983 */ /* 0x0003620000100a00 */
[----:B------:R-:W-:Y:S01]  /*1170*/  VIADD R12, R5, 0x1 ;  /* 0x00000001050c7836 */ /* 0x000fe20000000000 */
[----:B------:R-:W-:Y:S01]  /*1180*/  BSSY.RECONVERGENT B2, `(.L_x_24) ;  /* 0x0000022000027945 */ /* 0x000fe20003800200 */
[----:B------:R-:W-:Y:S02]  /*1190*/  VIADD R5, R4, 0x1 ;  /* 0x0000000104057836 */ /* 0x000fe40000000000 */
[----:B------:R-:W-:-:S07]  /*11a0*/  IMAD.MOV.U32 R14, RZ, RZ, R12 ;  /* 0x000000ffff0e7224 */ /* 0x000fce00078e000c */
.L_x_29:
[----:B------:R-:W-:Y:S01]  /*11b0*/  BSSY.RECONVERGENT B3, `(.L_x_25) ;  /* 0x000000f000037945 */ /* 0x000fe20003800200 */
[----:B------:R-:W-:Y:S01]  /*11c0*/  VIADD R16, R14, 0xffffffff ;  /* 0xffffffff0e107836 */ /* 0x000fe20000000000 */
[----:B--2---:R-:W-:Y:S01]  /*11d0*/  IADD3 R11, PT, PT, -R4, R14, RZ ;  /* 0x0000000e040b7210 */ /* 0x004fe20007ffe1ff */
[----:B------:R-:W-:-:S07]  /*11e0*/  VIADD R10, R14, 0x1 ;  /* 0x000000010e0a7836 */ /* 0x000fce0000000000 */
.L_x_26:
[----:B------:R-:W-:-:S06]  /*11f0*/  IMAD R8, R14, 0x8, R7 ;  /* 0x000000080e087824 */ /* 0x000fcc00078e0207 */
[----:B------:R-:W2:Y:S01]  /*1200*/  LDL.64 R8, [R8] ;  /* 0x0000000008087983 */ /* 0x000ea20000100a00 */
[----:B------:R-:W-:Y:S02]  /*1210*/  VIADD R11, R11, 0x1 ;  /* 0x000000010b0b7836 */ /* 0x000fe40000000000 */
[----:B------:R-:W-:Y:S02]  /*1220*/  IMAD.MOV.U32 R18, RZ, RZ, R10 ;  /* 0x000000ffff127224 */ /* 0x000fe400078e000a */
[----:B------:R-:W-:Y:S01]  /*1230*/  VIADD R16, R16, 0x1 ;  /* 0x0000000110107836 */ /* 0x000fe20000000000 */
[----:B------:R-:W-:Y:S01]  /*1240*/  ISETP.NE.AND P1, PT, R11, RZ, PT ;  /* 0x000000ff0b00720c */ /* 0x000fe20003f25270 */
[----:B------:R-:W-:Y:S02]  /*1250*/  VIADD R10, R10, 0x1 ;  /* 0x000000010a0a7836 */ /* 0x000fe40000000000 */
[----:B------:R-:W-:Y:S01]  /*1260*/  VIADD R14, R14, 0x1 ;  /* 0x000000010e0e7836 */ /* 0x000fe20000000000 */
[----:B--2--5:R-:W-:-:S04]  /*1270*/  ISETP.GE.U32.AND P0, PT, R8, R2, PT ;  /* 0x000000020800720c */ /* 0x024fc80003f06070 */
[----:B------:R-:W-:-:S13]  /*1280*/  ISETP.GE.AND.EX P0, PT, R9, R3, PT, P0 ;  /* 0x000000030900720c */ /* 0x000fda0003f06300 */
[----:B------:R-:W-:Y:S05]  /*1290*/  @!P0 BRA P1, `(.L_x_26) ;  /* 0xfffffffc00d48947 */ /* 0x000fea000083ffff */
[----:B------:R-:W-:Y:S05]  /*12a0*/  BSYNC.RECONVERGENT B3 ;  /* 0x0000000000037941 */ /* 0x000fea0003800200 */
.L_x_25:
[----:B------:R-:W-:Y:S01]  /*12b0*/  BSSY.RECONVERGENT B3, `(.L_x_27) ;  /* 0x0000008000037945 */ /* 0x000fe20003800200 */
.L_x_28:
        /* <DEDUP_REMOVED lines=8> */
.L_x_27:
[----:B------:R-:W-:-:S13]  /*1340*/  ISETP.GE.AND P0, PT, R18, R5, PT ;  /* 0x000000051200720c */ /* 0x000fda0003f06270 */
[----:B------:R-:W-:Y:S02]  /*1350*/  @!P0 IMAD R17, R16, 0x8, R1 ;  /* 0x0000000810118824 */ /* 0x000fe400078e0201 */
[----:B------:R-:W-:-:S03]  /*1360*/  @!P0 IMAD.MOV.U32 R14, RZ, RZ, R18 ;  /* 0x000000ffff0e8224 */ /* 0x000fc600078e0012 */
[----:B------:R2:W-:Y:S04]  /*1370*/  @!P0 STL.64 [R17+0x8], R10 ;  /* 0x0000080a11008387 */ /* 0x0005e80000100a00 */
[----:B------:R2:W-:Y:S01]  /*1380*/  @!P0 STL.64 [R15+-0x8], R8 ;  /* 0xfffff8080f008387 */ /* 0x0005e20000100a00 */
[----:B------:R-:W-:Y:S05]  /*1390*/  @!P0 BRA `(.L_x_29) ;  /* 0xfffffffc00848947 */ /* 0x000fea000383ffff */
[----:B------:R-:W-:Y:S05]  /*13a0*/  BSYNC.RECONVERGENT B2 ;  /* 0x0000000000027941 */ /* 0x000fea0003800200 */
.L_x_24:
[----:B------:R4:W-:Y:S04]  /*13b0*/  STL.64 [R15+-0x8], R2 ;  /* 0xfffff8020f007387 */ /* 0x0009e80000100a00 */
[----:B------:R4:W-:Y:S02]  /*13c0*/  STL.64 [R13+0x8], R10 ;  /* 0x0000080a0d007387 */ /* 0x0009e40000100a00 */
.L_x_23:
[----:B------:R-:W-:Y:S05]  /*13d0*/  BSYNC.RECONVERGENT B0 ;  /* 0x0000000000007941 */ /* 0x000fea0003800200 */
.L_x_15:
[----:B------:R-:W-:-:S13]  /*13e0*/  ISETP.NE.AND P0, PT, R5, R6, PT ;  /* 0x000000060500720c */ /* 0x000fda0003f05270 */
[----:B------:R-:W-:Y:S05]  /*13f0*/  @P0 BRA `(.L_x_30) ;  /* 0xfffffff800cc0947 */ /* 0x000fea000383ffff */
.L_x_14:
[----:B------:R-:W-:Y:S05]  /*1400*/  BSYNC.RECONVERGENT B1 ;  /* 0x0000000000017941 */ /* 0x000fea0003800200 */
.L_x_13:
[----:B-12-4-:R-:W-:Y:S01]  /*1410*/  IMAD R2, R6, 0x8, R1 ;  /* 0x0000000806027824 */ /* 0x016fe200078e0201 */
[----:B------:R-:W1:Y:S01]  /*1420*/  LDC.64 R4, c[0x0][0x388] ;  /* 0x0000e200ff047b82 */ /* 0x000e620000000a00 */
[----:B------:R-:W2:Y:S04]  /*1430*/  LDCU UR4, c[0x0][0x390] ;  /* 0x00007200ff0477ac */ /* 0x000ea80008000800 */
[----:B------:R-:W4:Y:S01]  /*1440*/  LDL.64 R2, [R2] ;  /* 0x0000000002027983 */ /* 0x000f220000100a00 */
[----:B--2---:R-:W-:-:S04]  /*1450*/  IMAD R21, R21, UR4, R0 ;  /* 0x0000000415157c24 */ /* 0x004fc8000f8e0200 */
[----:B-1----:R-:W-:-:S05]  /*1460*/  IMAD.WIDE R4, R21, 0x8, R4 ;  /* 0x0000000815047825 */ /* 0x002fca00078e0204 */
[----:B----4-:R-:W-:Y:S01]  /*1470*/  STG.E.64 desc[UR16][R4.64], R2 ;  /* 0x0000000204007986 */ /* 0x010fe2000c101b10 */
[----:B------:R-:W-:Y:S06]  /*1480*/  BAR.SYNC.DEFER_BLOCKING 0x0 ;  /* 0x0000000000007b1d */ /* 0x000fec0000010000 */
[----:B------:R-:W-:Y:S05]  /*1490*/  EXIT ;  /* 0x000000000000794d */ /* 0x000fea0003800000 */
.L_x_31:
[----:B------:R-:W-:-:S00]  /*14a0*/  BRA `(.L_x_31) ;  /* 0xfffffffc00fc7947 */ /* 0x000fc0000383ffff */
[----:B------:R-:W-:-:S00]  /*14b0*/  NOP ;  /* 0x0000000000007918 */ /* 0x000fc00000000000 */
        /* <DEDUP_REMOVED lines=12> */
.L_x_32:


//--------------------- .nv.shared.reserved.0     --------------------------
	.section	.nv.shared.reserved.0,"aw",@nobits
	.weak		__nv_reservedSMEM_offset_0_alias
	.size		__nv_reservedSMEM_offset_0_alias, 0, 64
	.other		__nv_reservedSMEM_offset_0_alias,@"STO_CUDA_RESERVED_SHARED STV_DEFAULT"
__nv_reservedSMEM_offset_0_alias:
	.zero		0
	.zero		64


//--------------------- .nv.constant0._Z15medianFilterGPUPlS_ii --------------------------
	.section	.nv.constant0._Z15medianFilterGPUPlS_ii,"a",@progbits
	.sectionflags	@""
	.align	4
.nv.constant0._Z15medianFilterGPUPlS_ii:
	.zero		920


//--------------------- SYMBOLS --------------------------

	.type		.nv.reservedSmem.offset0,@object
	.size		.nv.reservedSmem.offset0,0x4
